//
// Generated by NVIDIA NVVM Compiler
//
// Compiler Build ID: CL-36424714
// Cuda compilation tools, release 13.0, V13.0.88
// Based on NVVM 20.0.0
//

.version 9.0
.target sm_100
.address_size 64

	// .globl	_Z4sumaPiS_S_i

.visible .entry _Z4sumaPiS_S_i(
	.param .u64 .ptr .align 1 _Z4sumaPiS_S_i_param_0,
	.param .u64 .ptr .align 1 _Z4sumaPiS_S_i_param_1,
	.param .u64 .ptr .align 1 _Z4sumaPiS_S_i_param_2,
	.param .u32 _Z4sumaPiS_S_i_param_3
)
{
	.reg .b32 	%r<7>;
	.reg .b64 	%rd<11>;

	ld.param.u64 	%rd1, [_Z4sumaPiS_S_i_param_0];
	ld.param.u64 	%rd2, [_Z4sumaPiS_S_i_param_1];
	ld.param.u64 	%rd3, [_Z4sumaPiS_S_i_param_2];
	ld.param.u32 	%r1, [_Z4sumaPiS_S_i_param_3];
	cvta.to.global.u64 	%rd4, %rd3;
	cvta.to.global.u64 	%rd5, %rd1;
	cvta.to.global.u64 	%rd6, %rd2;
	mov.u32 	%r2, %tid.x;
	not.b32 	%r3, %r2;
	add.s32 	%r4, %r1, %r3;
	mul.wide.u32 	%rd7, %r2, 4;
	add.s64 	%rd8, %rd6, %rd7;
	st.global.u32 	[%rd8], %r4;
	add.s64 	%rd9, %rd5, %rd7;
	ld.global.u32 	%r5, [%rd9];
	add.s32 	%r6, %r5, %r4;
	add.s64 	%rd10, %rd4, %rd7;
	st.global.u32 	[%rd10], %r6;
	ret;

}


// ===== COMPILED SASS (sm_100) =====

	.target	sm_100

	.elftype	@"ET_EXEC"


//--------------------- .note.nv.tkinfo           --------------------------
	.section	.note.nv.tkinfo,"",@"SHT_NOTE"
	.sectionflags	@"SHF_NOTE_NV_TKINFO"
	.tkinfo
        /*0018*/ 	.word	0x00000002
        /*0030*/ 	.string	""
        /*0030*/ 	.string	"ptxas"
        /*0030*/ 	.string	"Cuda compilation tools, release 13.0, V13.0.88"
        /*0030*/ 	.string	"Build cuda_13.0.r13.0/compiler.36424714_0"
        /*0030*/ 	.string	"-arch sm_100 -m 64 "



//--------------------- .note.nv.cuinfo           --------------------------
	.section	.note.nv.cuinfo,"",@"SHT_NOTE"
	.sectionflags	@"SHF_NOTE_NV_CUINFO"
        /*0018*/ 	.short	0x0002
        /*001a*/ 	.short	0x0064
        /*001c*/ 	.short	0x0082
	.zero		2


//--------------------- .nv.info                  --------------------------
	.section	.nv.info,"",@"SHT_CUDA_INFO"
	.align	4


	//----- nvinfo : EIATTR_REGCOUNT
	.align		4
        /*0000*/ 	.byte	0x04, 0x2f
        /*0002*/ 	.short	(.L_1 - .L_0)
	.align		4
.L_0:
        /*0004*/ 	.word	index@(_Z4sumaPiS_S_i)
        /*0008*/ 	.word	0x0000000e


	//----- nvinfo : EIATTR_FRAME_SIZE
	.align		4
.L_1:
        /*000c*/ 	.byte	0x04, 0x11
        /*000e*/ 	.short	(.L_3 - .L_2)
	.align		4
.L_2:
        /*0010*/ 	.word	index@(_Z4sumaPiS_S_i)
        /*0014*/ 	.word	0x00000000


	//----- nvinfo : EIATTR_MIN_STACK_SIZE
	.align		4
.L_3:
        /*0018*/ 	.byte	0x04, 0x12
        /*001a*/ 	.short	(.L_5 - .L_4)
	.align		4
.L_4:
        /*001c*/ 	.word	index@(_Z4sumaPiS_S_i)
        /*0020*/ 	.word	0x00000000
.L_5:


//--------------------- .nv.compat                --------------------------
	.section	.nv.compat,"",@"SHT_CUDA_COMPAT_INFO"
	.align	4
        /*0000*/ 	.byte	0x02, 0x09, 0x00, 0x00, 0x02, 0x02, 0x01, 0x00, 0x02, 0x05, 0x05, 0x00, 0x03, 0x07, 0x01, 0x01
        /*0010*/ 	.byte	0x02, 0x03, 0x00, 0x00, 0x02, 0x06, 0x01, 0x00, 0x04, 0x0b, 0x08, 0x00, 0x09, 0x00, 0x00, 0x00
        /*0020*/ 	.byte	0x00, 0x00, 0x00, 0x00


//--------------------- .nv.info._Z4sumaPiS_S_i   --------------------------
	.section	.nv.info._Z4sumaPiS_S_i,"",@"SHT_CUDA_INFO"
	.sectionflags	@""
	.align	4


	//----- nvinfo : EIATTR_CUDA_API_VERSION
	.align		4
        /*0000*/ 	.byte	0x04, 0x37
        /*0002*/ 	.short	(.L_7 - .L_6)
.L_6:
        /*0004*/ 	.word	0x00000082


	//----- nvinfo : EIATTR_KPARAM_INFO
	.align		4
.L_7:
        /*0008*/ 	.byte	0x04, 0x17
        /*000a*/ 	.short	(.L_9 - .L_8)
.L_8:
        /*000c*/ 	.word	0x00000000
        /*0010*/ 	.short	0x0003
        /*0012*/ 	.short	0x0018
        /*0014*/ 	.byte	0x00, 0xf0, 0x11, 0x00


	//----- nvinfo : EIATTR_KPARAM_INFO
	.align		4
.L_9:
        /*0018*/ 	.byte	0x04, 0x17
        /*001a*/ 	.short	(.L_11 - .L_10)
.L_10:
        /*001c*/ 	.word	0x00000000
        /*0020*/ 	.short	0x0002
        /*0022*/ 	.short	0x0010
        /*0024*/ 	.byte	0x00, 0xf5, 0x21, 0x00


	//----- nvinfo : EIATTR_KPARAM_INFO
	.align		4
.L_11:
        /*0028*/ 	.byte	0x04, 0x17
        /*002a*/ 	.short	(.L_13 - .L_12)
.L_12:
        /*002c*/ 	.word	0x00000000
        /*0030*/ 	.short	0x0001
        /*0032*/ 	.short	0x0008
        /*0034*/ 	.byte	0x00, 0xf5, 0x21, 0x00


	//----- nvinfo : EIATTR_KPARAM_INFO
	.align		4
.L_13:
        /*0038*/ 	.byte	0x04, 0x17
        /*003a*/ 	.short	(.L_15 - .L_14)
.L_14:
        /*003c*/ 	.word	0x00000000
        /*0040*/ 	.short	0x0000
        /*0042*/ 	.short	0x0000
        /*0044*/ 	.byte	0x00, 0xf5, 0x21, 0x00


	//----- nvinfo : EIATTR_SPARSE_MMA_MASK
	.align		4
.L_15:
        /*0048*/ 	.byte	0x03, 0x50
        /*004a*/ 	.short	0x0000


	//----- nvinfo : EIATTR_MAXREG_COUNT
	.align		4
        /*004c*/ 	.byte	0x03, 0x1b
        /*004e*/ 	.short	0x00ff


	//----- nvinfo : EIATTR_MERCURY_ISA_VERSION
	.align		4
        /*0050*/ 	.byte	0x03, 0x5f
        /*0052*/ 	.short	0x0101


	//----- nvinfo : EIATTR_VRC_CTA_INIT_COUNT
	.align		4
        /*0054*/ 	.byte	0x02, 0x4a
	.zero		1
	.zero		1


	//----- nvinfo : EIATTR_EXIT_INSTR_OFFSETS
	.align		4
        /*0058*/ 	.byte	0x04, 0x1c
        /*005a*/ 	.short	(.L_17 - .L_16)


	//   ....[0]....
.L_16:
        /*005c*/ 	.word	0x00000100


	//----- nvinfo : EIATTR_CBANK_PARAM_SIZE
	.align		4
.L_17:
        /*0060*/ 	.byte	0x03, 0x19
        /*0062*/ 	.short	0x001c


	//----- nvinfo : EIATTR_PARAM_CBANK
	.align		4
        /*0064*/ 	.byte	0x04, 0x0a
        /*0066*/ 	.short	(.L_19 - .L_18)
	.align		4
.L_18:
        /*0068*/ 	.word	index@(.nv.constant0._Z4sumaPiS_S_i)
        /*006c*/ 	.short	0x0380
        /*006e*/ 	.short	0x001c


	//----- nvinfo : EIATTR_SW_WAR
	.align		4
.L_19:
        /*0070*/ 	.byte	0x04, 0x36
        /*0072*/ 	.short	(.L_21 - .L_20)
.L_20:
        /*0074*/ 	.word	0x00000008
.L_21:


//--------------------- .nv.callgraph             --------------------------
	.section	.nv.callgraph,"",@"SHT_CUDA_CALLGRAPH"
	.align	4
	.sectionentsize	8
	.align		4
        /*0000*/ 	.word	0x00000000
	.align		4
        /*0004*/ 	.word	0xffffffff
	.align		4
        /*0008*/ 	.word	0x00000000
	.align		4
        /*000c*/ 	.word	0xfffffffe
	.align		4
        /*0010*/ 	.word	0x00000000
	.align		4
        /*0014*/ 	.word	0xfffffffd
	.align		4
        /*0018*/ 	.word	0x00000000
	.align		4
        /*001c*/ 	.word	0xfffffffc


//--------------------- .text._Z4sumaPiS_S_i      --------------------------
	.section	.text._Z4sumaPiS_S_i,"ax",@progbits
	.align	128
        .global         _Z4sumaPiS_S_i
        .type           _Z4sumaPiS_S_i,@function
        .size           _Z4sumaPiS_S_i,(.L_x_1 - _Z4sumaPiS_S_i)
        .other          _Z4sumaPiS_S_i,@"STO_CUDA_ENTRY STV_DEFAULT"
_Z4sumaPiS_S_i:
.text._Z4sumaPiS_S_i:
[----:B------:R-:W-:Y:S01]  /*0000*/  LDC R1, c[0x0][0x37c] ;  /* 0x0000df00ff017b82 */ /* 0x000fe20000000800 */
[----:B------:R-:W0:Y:S07]  /*0010*/  S2R R11, SR_TID.X ;  /* 0x00000000000b7919 */ /* 0x000e2e0000002100 */
[----:B------:R-:W1:Y:S01]  /*0020*/  LDC.64 R2, c[0x0][0x388] ;  /* 0x0000e200ff027b82 */ /* 0x000e620000000a00 */
[----:B------:R-:W2:Y:S01]  /*0030*/  LDCU UR6, c[0x0][0x398] ;  /* 0x00007300ff0677ac */ /* 0x000ea20008000800 */
[----:B------:R-:W3:Y:S06]  /*0040*/  LDCU.64 UR4, c[0x0][0x358] ;  /* 0x00006b00ff0477ac */ /* 0x000eec0008000a00 */
[----:B------:R-:W4:Y:S08]  /*0050*/  LDC.64 R4, c[0x0][0x380] ;  /* 0x0000e000ff047b82 */ /* 0x000f300000000a00 */
[----:B------:R-:W5:Y:S01]  /*0060*/  LDC.64 R6, c[0x0][0x390] ;  /* 0x0000e400ff067b82 */ /* 0x000f620000000a00 */
[----:B0-----:R-:W-:Y:S01]  /*0070*/  LOP3.LUT R0, RZ, R11, RZ, 0x33, !PT ;  /* 0x0000000bff007212 */ /* 0x001fe200078e33ff */
[----:B-1----:R-:W-:-:S03]  /*0080*/  IMAD.WIDE.U32 R2, R11, 0x4, R2 ;  /* 0x000000040b027825 */ /* 0x002fc600078e0002 */
[----:B--2---:R-:W-:Y:S01]  /*0090*/  IADD3 R9, PT, PT, R0, UR6, RZ ;  /* 0x0000000600097c10 */ /* 0x004fe2000fffe0ff */
[----:B----4-:R-:W-:-:S04]  /*00a0*/  IMAD.WIDE.U32 R4, R11, 0x4, R4 ;  /* 0x000000040b047825 */ /* 0x010fc800078e0004 */
[----:B---3--:R-:W-:Y:S04]  /*00b0*/  STG.E desc[UR4][R2.64], R9 ;  /* 0x0000000902007986 */ /* 0x008fe8000c101904 */
[----:B------:R-:W2:Y:S01]  /*00c0*/  LDG.E R4, desc[UR4][R4.64] ;  /* 0x0000000404047981 */ /* 0x000ea2000c1e1900 */
[----:B-----5:R-:W-:Y:S01]  /*00d0*/  IMAD.WIDE.U32 R6, R11, 0x4, R6 ;  /* 0x000000040b067825 */ /* 0x020fe200078e0006 */
[----:B--2---:R-:W-:-:S05]  /*00e0*/  IADD3 R11, PT, PT, R9, R4, RZ ;  /* 0x00000004090b7210 */ /* 0x004fca0007ffe0ff */
[----:B------:R-:W-:Y:S01]  /*00f0*/  STG.E desc[UR4][R6.64], R11 ;  /* 0x0000000b06007986 */ /* 0x000fe2000c101904 */
[----:B------:R-:W-:Y:S05]  /*0100*/  EXIT ;  /* 0x000000000000794d */ /* 0x000fea0003800000 */
.L_x_0:
[----:B------:R-:W-:-:S00]  /*0110*/  BRA `(.L_x_0) ;  /* 0xfffffffc00fc7947 */ /* 0x000fc0000383ffff */
[----:B------:R-:W-:-:S00]  /*0120*/  NOP ;  /* 0x0000000000007918 */ /* 0x000fc00000000000 */
        /* <DEDUP_REMOVED lines=13> */
.L_x_1:


//--------------------- .nv.shared.reserved.0     --------------------------
	.section	.nv.shared.reserved.0,"aw",@nobits
	.weak		__nv_reservedSMEM_offset_0_alias
	.size		__nv_reservedSMEM_offset_0_alias, 0, 64
	.other		__nv_reservedSMEM_offset_0_alias,@"STO_CUDA_RESERVED_SHARED STV_DEFAULT"
__nv_reservedSMEM_offset_0_alias:
	.zero		0
	.zero		64


//--------------------- .nv.constant0._Z4sumaPiS_S_i --------------------------
	.section	.nv.constant0._Z4sumaPiS_S_i,"a",@progbits
	.sectionflags	@""
	.align	4
.nv.constant0._Z4sumaPiS_S_i:
	.zero		924


//--------------------- SYMBOLS --------------------------

	.type		.nv.reservedSmem.offset0,@object
	.size		.nv.reservedSmem.offset0,0x4
